//
// Generated by NVIDIA NVVM Compiler
//
// Compiler Build ID: CL-36424714
// Cuda compilation tools, release 13.0, V13.0.88
// Based on NVVM 20.0.0
//

.version 9.0
.target sm_100
.address_size 64

	// .globl	_Z15caculate_resultPcS_iPiiS0_i
// _ZZ15caculate_resultPcS_iPiiS0_iE1r has been demoted

.visible .entry _Z15caculate_resultPcS_iPiiS0_i(
	.param .u64 .ptr .align 1 _Z15caculate_resultPcS_iPiiS0_i_param_0,
	.param .u64 .ptr .align 1 _Z15caculate_resultPcS_iPiiS0_i_param_1,
	.param .u32 _Z15caculate_resultPcS_iPiiS0_i_param_2,
	.param .u64 .ptr .align 1 _Z15caculate_resultPcS_iPiiS0_i_param_3,
	.param .u32 _Z15caculate_resultPcS_iPiiS0_i_param_4,
	.param .u64 .ptr .align 1 _Z15caculate_resultPcS_iPiiS0_i_param_5,
	.param .u32 _Z15caculate_resultPcS_iPiiS0_i_param_6
)
{
	.reg .pred 	%p<5>;
	.reg .b32 	%r<14>;
	.reg .b64 	%rd<20>;
	// demoted variable
	.shared .align 4 .u32 _ZZ15caculate_resultPcS_iPiiS0_iE1r;
	ld.param.u64 	%rd1, [_Z15caculate_resultPcS_iPiiS0_i_param_0];
	ld.param.u64 	%rd2, [_Z15caculate_resultPcS_iPiiS0_i_param_1];
	ld.param.u32 	%r2, [_Z15caculate_resultPcS_iPiiS0_i_param_2];
	ld.param.u64 	%rd3, [_Z15caculate_resultPcS_iPiiS0_i_param_3];
	ld.param.u32 	%r3, [_Z15caculate_resultPcS_iPiiS0_i_param_4];
	ld.param.u64 	%rd4, [_Z15caculate_resultPcS_iPiiS0_i_param_5];
	ld.param.u32 	%r4, [_Z15caculate_resultPcS_iPiiS0_i_param_6];
	mov.u32 	%r5, %ctaid.x;
	mov.u32 	%r6, %ntid.x;
	mov.u32 	%r7, %tid.x;
	mad.lo.s32 	%r1, %r5, %r6, %r7;
	setp.ne.s32 	%p1, %r1, 0;
	@%p1 bra 	$L__BB0_2;
	mov.b32 	%r8, 0;
	st.shared.u32 	[_ZZ15caculate_resultPcS_iPiiS0_iE1r], %r8;
$L__BB0_2:
	bar.sync 	0;
	setp.ge.s32 	%p2, %r1, %r2;
	@%p2 bra 	$L__BB0_4;
	setp.lt.s32 	%p3, %r1, %r4;
	selp.b64 	%rd5, -1755, -1754, %p3;
	add.s32 	%r9, %r3, %r1;
	cvt.s64.s32 	%rd6, %r9;
	cvta.to.global.u64 	%rd7, %rd2;
	add.s64 	%rd8, %rd7, %rd6;
	ld.global.s8 	%r10, [%rd8];
	cvt.s64.s32 	%rd9, %r1;
	cvta.to.global.u64 	%rd10, %rd1;
	add.s64 	%rd11, %rd10, %rd9;
	ld.global.s8 	%rd12, [%rd11];
	mul.wide.s32 	%rd13, %r10, 26;
	add.s64 	%rd14, %rd5, %rd12;
	add.s64 	%rd15, %rd14, %rd13;
	cvta.to.global.u64 	%rd16, %rd4;
	shl.b64 	%rd17, %rd15, 2;
	add.s64 	%rd18, %rd16, %rd17;
	ld.global.u32 	%r11, [%rd18];
	atom.shared.add.u32 	%r12, [_ZZ15caculate_resultPcS_iPiiS0_iE1r], %r11;
$L__BB0_4:
	setp.ne.s32 	%p4, %r1, 0;
	bar.sync 	0;
	@%p4 bra 	$L__BB0_6;
	ld.shared.u32 	%r13, [_ZZ15caculate_resultPcS_iPiiS0_iE1r];
	cvta.to.global.u64 	%rd19, %rd3;
	st.global.u32 	[%rd19], %r13;
$L__BB0_6:
	ret;

}


// ===== COMPILED SASS (sm_100) =====

	.target	sm_100

	.elftype	@"ET_EXEC"


//--------------------- .note.nv.tkinfo           --------------------------
	.section	.note.nv.tkinfo,"",@"SHT_NOTE"
	.sectionflags	@"SHF_NOTE_NV_TKINFO"
	.tkinfo
        /*0018*/ 	.word	0x00000002
        /*0030*/ 	.string	""
        /*0030*/ 	.string	"ptxas"
        /*0030*/ 	.string	"Cuda compilation tools, release 13.0, V13.0.88"
        /*0030*/ 	.string	"Build cuda_13.0.r13.0/compiler.36424714_0"
        /*0030*/ 	.string	"-arch sm_100 -m 64 "



//--------------------- .note.nv.cuinfo           --------------------------
	.section	.note.nv.cuinfo,"",@"SHT_NOTE"
	.sectionflags	@"SHF_NOTE_NV_CUINFO"
        /*0018*/ 	.short	0x0002
        /*001a*/ 	.short	0x0064
        /*001c*/ 	.short	0x0082
	.zero		2


//--------------------- .nv.info                  --------------------------
	.section	.nv.info,"",@"SHT_CUDA_INFO"
	.align	4


	//----- nvinfo : EIATTR_REGCOUNT
	.align		4
        /*0000*/ 	.byte	0x04, 0x2f
        /*0002*/ 	.short	(.L_1 - .L_0)
	.align		4
.L_0:
        /*0004*/ 	.word	index@(_Z15caculate_resultPcS_iPiiS0_i)
        /*0008*/ 	.word	0x0000000a


	//----- nvinfo : EIATTR_FRAME_SIZE
	.align		4
.L_1:
        /*000c*/ 	.byte	0x04, 0x11
        /*000e*/ 	.short	(.L_3 - .L_2)
	.align		4
.L_2:
        /*0010*/ 	.word	index@(_Z15caculate_resultPcS_iPiiS0_i)
        /*0014*/ 	.word	0x00000000


	//----- nvinfo : EIATTR_MIN_STACK_SIZE
	.align		4
.L_3:
        /*0018*/ 	.byte	0x04, 0x12
        /*001a*/ 	.short	(.L_5 - .L_4)
	.align		4
.L_4:
        /*001c*/ 	.word	index@(_Z15caculate_resultPcS_iPiiS0_i)
        /*0020*/ 	.word	0x00000000
.L_5:


//--------------------- .nv.compat                --------------------------
	.section	.nv.compat,"",@"SHT_CUDA_COMPAT_INFO"
	.align	4
        /*0000*/ 	.byte	0x02, 0x09, 0x00, 0x00, 0x02, 0x02, 0x01, 0x00, 0x02, 0x05, 0x05, 0x00, 0x03, 0x07, 0x01, 0x01
        /*0010*/ 	.byte	0x02, 0x03, 0x00, 0x00, 0x02, 0x06, 0x01, 0x00, 0x04, 0x0b, 0x08, 0x00, 0x09, 0x00, 0x00, 0x00
        /*0020*/ 	.byte	0x00, 0x00, 0x00, 0x00


//--------------------- .nv.info._Z15caculate_resultPcS_iPiiS0_i --------------------------
	.section	.nv.info._Z15caculate_resultPcS_iPiiS0_i,"",@"SHT_CUDA_INFO"
	.sectionflags	@""
	.align	4


	//----- nvinfo : EIATTR_CUDA_API_VERSION
	.align		4
        /*0000*/ 	.byte	0x04, 0x37
        /*0002*/ 	.short	(.L_7 - .L_6)
.L_6:
        /*0004*/ 	.word	0x00000082


	//----- nvinfo : EIATTR_KPARAM_INFO
	.align		4
.L_7:
        /*0008*/ 	.byte	0x04, 0x17
        /*000a*/ 	.short	(.L_9 - .L_8)
.L_8:
        /*000c*/ 	.word	0x00000000
        /*0010*/ 	.short	0x0006
        /*0012*/ 	.short	0x0030
        /*0014*/ 	.byte	0x00, 0xf0, 0x11, 0x00


	//----- nvinfo : EIATTR_KPARAM_INFO
	.align		4
.L_9:
        /*0018*/ 	.byte	0x04, 0x17
        /*001a*/ 	.short	(.L_11 - .L_10)
.L_10:
        /*001c*/ 	.word	0x00000000
        /*0020*/ 	.short	0x0005
        /*0022*/ 	.short	0x0028
        /*0024*/ 	.byte	0x00, 0xf5, 0x21, 0x00


	//----- nvinfo : EIATTR_KPARAM_INFO
	.align		4
.L_11:
        /*0028*/ 	.byte	0x04, 0x17
        /*002a*/ 	.short	(.L_13 - .L_12)
.L_12:
        /*002c*/ 	.word	0x00000000
        /*0030*/ 	.short	0x0004
        /*0032*/ 	.short	0x0020
        /*0034*/ 	.byte	0x00, 0xf0, 0x11, 0x00


	//----- nvinfo : EIATTR_KPARAM_INFO
	.align		4
.L_13:
        /*0038*/ 	.byte	0x04, 0x17
        /*003a*/ 	.short	(.L_15 - .L_14)
.L_14:
        /*003c*/ 	.word	0x00000000
        /*0040*/ 	.short	0x0003
        /*0042*/ 	.short	0x0018
        /*0044*/ 	.byte	0x00, 0xf5, 0x21, 0x00


	//----- nvinfo : EIATTR_KPARAM_INFO
	.align		4
.L_15:
        /*0048*/ 	.byte	0x04, 0x17
        /*004a*/ 	.short	(.L_17 - .L_16)
.L_16:
        /*004c*/ 	.word	0x00000000
        /*0050*/ 	.short	0x0002
        /*0052*/ 	.short	0x0010
        /*0054*/ 	.byte	0x00, 0xf0, 0x11, 0x00


	//----- nvinfo : EIATTR_KPARAM_INFO
	.align		4
.L_17:
        /*0058*/ 	.byte	0x04, 0x17
        /*005a*/ 	.short	(.L_19 - .L_18)
.L_18:
        /*005c*/ 	.word	0x00000000
        /*0060*/ 	.short	0x0001
        /*0062*/ 	.short	0x0008
        /*0064*/ 	.byte	0x00, 0xf5, 0x21, 0x00


	//----- nvinfo : EIATTR_KPARAM_INFO
	.align		4
.L_19:
        /*0068*/ 	.byte	0x04, 0x17
        /*006a*/ 	.short	(.L_21 - .L_20)
.L_20:
        /*006c*/ 	.word	0x00000000
        /*0070*/ 	.short	0x0000
        /*0072*/ 	.short	0x0000
        /*0074*/ 	.byte	0x00, 0xf5, 0x21, 0x00


	//----- nvinfo : EIATTR_SPARSE_MMA_MASK
	.align		4
.L_21:
        /*0078*/ 	.byte	0x03, 0x50
        /*007a*/ 	.short	0x0000


	//----- nvinfo : EIATTR_MAXREG_COUNT
	.align		4
        /*007c*/ 	.byte	0x03, 0x1b
        /*007e*/ 	.short	0x00ff


	//----- nvinfo : EIATTR_NUM_BARRIERS
	.align		4
        /*0080*/ 	.byte	0x02, 0x4c
        /*0082*/ 	.byte	0x01
	.zero		1


	//----- nvinfo : EIATTR_MERCURY_ISA_VERSION
	.align		4
        /*0084*/ 	.byte	0x03, 0x5f
        /*0086*/ 	.short	0x0101


	//----- nvinfo : EIATTR_INT_WARP_WIDE_INSTR_OFFSETS
	.align		4
        /*0088*/ 	.byte	0x04, 0x31
        /*008a*/ 	.short	(.L_23 - .L_22)


	//   ....[0]....
.L_22:
        /*008c*/ 	.word	0x00000250


	//   ....[1]....
        /*0090*/ 	.word	0x000002b0


	//----- nvinfo : EIATTR_VRC_CTA_INIT_COUNT
	.align		4
.L_23:
        /*0094*/ 	.byte	0x02, 0x4a
	.zero		1
	.zero		1


	//----- nvinfo : EIATTR_EXIT_INSTR_OFFSETS
	.align		4
        /*0098*/ 	.byte	0x04, 0x1c
        /*009a*/ 	.short	(.L_25 - .L_24)


	//   ....[0]....
.L_24:
        /*009c*/ 	.word	0x00000300


	//   ....[1]....
        /*00a0*/ 	.word	0x00000370


	//----- nvinfo : EIATTR_CRS_STACK_SIZE
	.align		4
.L_25:
        /*00a4*/ 	.byte	0x04, 0x1e
        /*00a6*/ 	.short	(.L_27 - .L_26)
.L_26:
        /*00a8*/ 	.word	0x00000000


	//----- nvinfo : EIATTR_CBANK_PARAM_SIZE
	.align		4
.L_27:
        /*00ac*/ 	.byte	0x03, 0x19
        /*00ae*/ 	.short	0x0034


	//----- nvinfo : EIATTR_PARAM_CBANK
	.align		4
        /*00b0*/ 	.byte	0x04, 0x0a
        /*00b2*/ 	.short	(.L_29 - .L_28)
	.align		4
.L_28:
        /*00b4*/ 	.word	index@(.nv.constant0._Z15caculate_resultPcS_iPiiS0_i)
        /*00b8*/ 	.short	0x0380
        /*00ba*/ 	.short	0x0034


	//----- nvinfo : EIATTR_SW_WAR
	.align		4
.L_29:
        /*00bc*/ 	.byte	0x04, 0x36
        /*00be*/ 	.short	(.L_31 - .L_30)
.L_30:
        /*00c0*/ 	.word	0x00000008
.L_31:


//--------------------- .nv.callgraph             --------------------------
	.section	.nv.callgraph,"",@"SHT_CUDA_CALLGRAPH"
	.align	4
	.sectionentsize	8
	.align		4
        /*0000*/ 	.word	0x00000000
	.align		4
        /*0004*/ 	.word	0xffffffff
	.align		4
        /*0008*/ 	.word	0x00000000
	.align		4
        /*000c*/ 	.word	0xfffffffe
	.align		4
        /*0010*/ 	.word	0x00000000
	.align		4
        /*0014*/ 	.word	0xfffffffd
	.align		4
        /*0018*/ 	.word	0x00000000
	.align		4
        /*001c*/ 	.word	0xfffffffc


//--------------------- .text._Z15caculate_resultPcS_iPiiS0_i --------------------------
	.section	.text._Z15caculate_resultPcS_iPiiS0_i,"ax",@progbits
	.align	128
        .global         _Z15caculate_resultPcS_iPiiS0_i
        .type           _Z15caculate_resultPcS_iPiiS0_i,@function
        .size           _Z15caculate_resultPcS_iPiiS0_i,(.L_x_3 - _Z15caculate_resultPcS_iPiiS0_i)
        .other          _Z15caculate_resultPcS_iPiiS0_i,@"STO_CUDA_ENTRY STV_DEFAULT"
_Z15caculate_resultPcS_iPiiS0_i:
.text._Z15caculate_resultPcS_iPiiS0_i:
[----:B------:R-:W-:Y:S01]  /*0000*/  LDC R1, c[0x0][0x37c] ;  /* 0x0000df00ff017b82 */ /* 0x000fe20000000800 */
[----:B------:R-:W0:Y:S07]  /*0010*/  S2R R3, SR_TID.X ;  /* 0x0000000000037919 */ /* 0x000e2e0000002100 */
[----:B------:R-:W0:Y:S01]  /*0020*/  S2UR UR4, SR_CTAID.X ;  /* 0x00000000000479c3 */ /* 0x000e220000002500 */
[----:B------:R-:W1:Y:S01]  /*0030*/  LDCU.64 UR6, c[0x0][0x358] ;  /* 0x00006b00ff0677ac */ /* 0x000e620008000a00 */
[----:B------:R-:W-:Y:S06]  /*0040*/  BSSY.RECONVERGENT B0, `(.L_x_0) ;  /* 0x000002a000007945 */ /* 0x000fec0003800200 */
[----:B------:R-:W0:Y:S02]  /*0050*/  LDC R0, c[0x0][0x360] ;  /* 0x0000d800ff007b82 */ /* 0x000e240000000800 */
[----:B0-----:R-:W-:Y:S01]  /*0060*/  IMAD R0, R0, UR4, R3 ;  /* 0x0000000400007c24 */ /* 0x001fe2000f8e0203 */
[----:B------:R-:W0:Y:S04]  /*0070*/  LDCU UR4, c[0x0][0x390] ;  /* 0x00007200ff0477ac */ /* 0x000e280008000800 */
[----:B------:R-:W-:-:S13]  /*0080*/  ISETP.NE.AND P0, PT, R0, RZ, PT ;  /* 0x000000ff0000720c */ /* 0x000fda0003f05270 */
[----:B------:R-:W2:Y:S01]  /*0090*/  @!P0 S2R R3, SR_CgaCtaId ;  /* 0x0000000000038919 */ /* 0x000ea20000008800 */
[----:B0-----:R-:W-:Y:S02]  /*00a0*/  ISETP.GE.AND P1, PT, R0, UR4, PT ;  /* 0x0000000400007c0c */ /* 0x001fe4000bf26270 */
[----:B------:R-:W-:-:S04]  /*00b0*/  @!P0 MOV R2, 0x400 ;  /* 0x0000040000028802 */ /* 0x000fc80000000f00 */
[----:B--2---:R-:W-:-:S05]  /*00c0*/  @!P0 LEA R2, R3, R2, 0x18 ;  /* 0x0000000203028211 */ /* 0x004fca00078ec0ff */
[----:B------:R0:W-:Y:S01]  /*00d0*/  @!P0 STS [R2], RZ ;  /* 0x000000ff02008388 */ /* 0x0001e20000000800 */
[----:B------:R-:W-:Y:S06]  /*00e0*/  BAR.SYNC.DEFER_BLOCKING 0x0 ;  /* 0x0000000000007b1d */ /* 0x000fec0000010000 */
[----:B-1----:R-:W-:Y:S05]  /*00f0*/  @P1 BRA `(.L_x_1) ;  /* 0x0000000000781947 */ /* 0x002fea0003800000 */
[----:B------:R-:W1:Y:S01]  /*0100*/  LDCU.128 UR8, c[0x0][0x380] ;  /* 0x00007000ff0877ac */ /* 0x000e620008000c00 */
[----:B------:R-:W0:Y:S01]  /*0110*/  LDCU UR4, c[0x0][0x3a0] ;  /* 0x00007400ff0477ac */ /* 0x000e220008000800 */
[C---:B-1----:R-:W-:Y:S01]  /*0120*/  IADD3 R6, P1, PT, R0.reuse, UR8, RZ ;  /* 0x0000000800067c10 */ /* 0x042fe2000ff3e0ff */
[----:B0-----:R-:W-:-:S03]  /*0130*/  VIADD R2, R0, UR4 ;  /* 0x0000000400027c36 */ /* 0x001fc60008000000 */
[----:B------:R-:W-:Y:S01]  /*0140*/  LEA.HI.X.SX32 R7, R0, UR9, 0x1, P1 ;  /* 0x0000000900077c11 */ /* 0x000fe200088f0eff */
[----:B------:R-:W0:Y:S01]  /*0150*/  LDCU UR4, c[0x0][0x3b0] ;  /* 0x00007600ff0477ac */ /* 0x000e220008000800 */
[----:B------:R-:W-:-:S03]  /*0160*/  IADD3 R4, P1, PT, R2, UR10, RZ ;  /* 0x0000000a02047c10 */ /* 0x000fc6000ff3e0ff */
[----:B------:R-:W2:Y:S01]  /*0170*/  LDG.E.S8 R6, desc[UR6][R6.64] ;  /* 0x0000000606067981 */ /* 0x000ea2000c1e1300 */
[----:B------:R-:W-:-:S06]  /*0180*/  LEA.HI.X.SX32 R5, R2, UR11, 0x1, P1 ;  /* 0x0000000b02057c11 */ /* 0x000fcc00088f0eff */
[----:B------:R-:W3:Y:S01]  /*0190*/  LDG.E.S8 R5, desc[UR6][R4.64] ;  /* 0x0000000604057981 */ /* 0x000ee2000c1e1300 */
[----:B------:R-:W-:Y:S01]  /*01a0*/  IMAD.MOV.U32 R3, RZ, RZ, -0x6db ;  /* 0xfffff925ff037424 */ /* 0x000fe200078e00ff */
[----:B0-----:R-:W-:Y:S01]  /*01b0*/  ISETP.GE.AND P1, PT, R0, UR4, PT ;  /* 0x0000000400007c0c */ /* 0x001fe2000bf26270 */
[----:B------:R-:W0:Y:S03]  /*01c0*/  LDCU.64 UR4, c[0x0][0x3a8] ;  /* 0x00007500ff0477ac */ /* 0x000e260008000a00 */
[----:B------:R-:W-:-:S04]  /*01d0*/  SEL R3, R3, 0xfffff926, !P1 ;  /* 0xfffff92603037807 */ /* 0x000fc80004800000 */
[----:B--2---:R-:W-:-:S04]  /*01e0*/  IADD3 R2, P1, PT, R6, R3, RZ ;  /* 0x0000000306027210 */ /* 0x004fc80007f3e0ff */
[----:B------:R-:W-:-:S03]  /*01f0*/  LEA.HI.X.SX32 R3, R6, 0xffffffff, 0x1, P1 ;  /* 0xffffffff06037811 */ /* 0x000fc600008f0eff */
[----:B---3--:R-:W-:-:S03]  /*0200*/  IMAD.WIDE R2, R5, 0x1a, R2 ;  /* 0x0000001a05027825 */ /* 0x008fc600078e0202 */
[----:B0-----:R-:W-:-:S04]  /*0210*/  LEA R6, P1, R2, UR4, 0x2 ;  /* 0x0000000402067c11 */ /* 0x001fc8000f8210ff */
[----:B------:R-:W-:-:S05]  /*0220*/  LEA.HI.X R7, R2, UR5, R3, 0x2, P1 ;  /* 0x0000000502077c11 */ /* 0x000fca00088f1403 */
[----:B------:R-:W2:Y:S01]  /*0230*/  LDG.E R6, desc[UR6][R6.64] ;  /* 0x0000000606067981 */ /* 0x000ea2000c1e1900 */
[----:B------:R-:W0:Y:S01]  /*0240*/  S2UR UR5, SR_CgaCtaId ;  /* 0x00000000000579c3 */ /* 0x000e220000008800 */
[----:B------:R-:W-:Y:S01]  /*0250*/  VOTEU.ANY UR4, UPT, PT ;  /* 0x0000000000047886 */ /* 0x000fe200038e0100 */
[----:B------:R-:W1:Y:S01]  /*0260*/  S2R R0, SR_LANEID ;  /* 0x0000000000007919 */ /* 0x000e620000000000 */
[----:B------:R-:W-:-:S06]  /*0270*/  UFLO.U32 UR4, UR4 ;  /* 0x00000004000472bd */ /* 0x000fcc00080e0000 */
[----:B-1----:R-:W-:Y:S01]  /*0280*/  ISETP.EQ.U32.AND P1, PT, R0, UR4, PT ;  /* 0x0000000400007c0c */ /* 0x002fe2000bf22070 */
[----:B------:R-:W-:Y:S02]  /*0290*/  UMOV UR4, 0x400 ;  /* 0x0000040000047882 */ /* 0x000fe40000000000 */
[----:B0-----:R-:W-:Y:S01]  /*02a0*/  ULEA UR4, UR5, UR4, 0x18 ;  /* 0x0000000405047291 */ /* 0x001fe2000f8ec0ff */
[----:B--2---:R-:W0:Y:S02]  /*02b0*/  REDUX.SUM UR8, R6 ;  /* 0x00000000060873c4 */ /* 0x004e24000000c000 */
[----:B0-----:R-:W-:-:S07]  /*02c0*/  IMAD.U32 R0, RZ, RZ, UR8 ;  /* 0x00000008ff007e24 */ /* 0x001fce000f8e00ff */
[----:B------:R1:W-:Y:S02]  /*02d0*/  @P1 ATOMS.ADD RZ, [UR4], R0 ;  /* 0x00000000ffff198c */ /* 0x0003e40008000004 */
.L_x_1:
[----:B------:R-:W-:Y:S05]  /*02e0*/  BSYNC.RECONVERGENT B0 ;  /* 0x0000000000007941 */ /* 0x000fea0003800200 */
.L_x_0:
[----:B------:R-:W-:Y:S06]  /*02f0*/  BAR.SYNC.DEFER_BLOCKING 0x0 ;  /* 0x0000000000007b1d */ /* 0x000fec0000010000 */
[----:B------:R-:W-:Y:S05]  /*0300*/  @P0 EXIT ;  /* 0x000000000000094d */ /* 0x000fea0003800000 */
[----:B------:R-:W2:Y:S01]  /*0310*/  S2UR UR5, SR_CgaCtaId ;  /* 0x00000000000579c3 */ /* 0x000ea20000008800 */
[----:B------:R-:W-:-:S07]  /*0320*/  UMOV UR4, 0x400 ;  /* 0x0000040000047882 */ /* 0x000fce0000000000 */
[----:B0-----:R-:W0:Y:S01]  /*0330*/  LDC.64 R2, c[0x0][0x398] ;  /* 0x0000e600ff027b82 */ /* 0x001e220000000a00 */
[----:B--2---:R-:W-:-:S09]  /*0340*/  ULEA UR4, UR5, UR4, 0x18 ;  /* 0x0000000405047291 */ /* 0x004fd2000f8ec0ff */
[----:B------:R-:W0:Y:S04]  /*0350*/  LDS R5, [UR4] ;  /* 0x00000004ff057984 */ /* 0x000e280008000800 */
[----:B0-----:R-:W-:Y:S01]  /*0360*/  STG.E desc[UR6][R2.64], R5 ;  /* 0x0000000502007986 */ /* 0x001fe2000c101906 */
[----:B------:R-:W-:Y:S05]  /*0370*/  EXIT ;  /* 0x000000000000794d */ /* 0x000fea0003800000 */
.L_x_2:
[----:B------:R-:W-:-:S00]  /*0380*/  BRA `(.L_x_2) ;  /* 0xfffffffc00fc7947 */ /* 0x000fc0000383ffff */
[----:B------:R-:W-:-:S00]  /*0390*/  NOP ;  /* 0x0000000000007918 */ /* 0x000fc00000000000 */
        /* <DEDUP_REMOVED lines=14> */
.L_x_3:


//--------------------- .nv.shared._Z15caculate_resultPcS_iPiiS0_i --------------------------
	.section	.nv.shared._Z15caculate_resultPcS_iPiiS0_i,"aw",@nobits
	.sectionflags	@""
	.align	4
.nv.shared._Z15caculate_resultPcS_iPiiS0_i:
	.zero		1028


//--------------------- .nv.shared.reserved.0     --------------------------
	.section	.nv.shared.reserved.0,"aw",@nobits
	.weak		__nv_reservedSMEM_offset_0_alias
	.size		__nv_reservedSMEM_offset_0_alias, 0, 64
	.other		__nv_reservedSMEM_offset_0_alias,@"STO_CUDA_RESERVED_SHARED STV_DEFAULT"
__nv_reservedSMEM_offset_0_alias:
	.zero		0
	.zero		64


//--------------------- .nv.constant0._Z15caculate_resultPcS_iPiiS0_i --------------------------
	.section	.nv.constant0._Z15caculate_resultPcS_iPiiS0_i,"a",@progbits
	.sectionflags	@""
	.align	4
.nv.constant0._Z15caculate_resultPcS_iPiiS0_i:
	.zero		948


//--------------------- SYMBOLS --------------------------

	.type		.nv.reservedSmem.offset0,@object
	.size		.nv.reservedSmem.offset0,0x4
	.type		.nv.reservedSmem.cap,@object
	.size		.nv.reservedSmem.cap,0x4
